//
// Generated by NVIDIA NVVM Compiler
//
// Compiler Build ID: CL-36424714
// Cuda compilation tools, release 13.0, V13.0.88
// Based on NVVM 20.0.0
//

.version 9.0
.target sm_100
.address_size 64

	// .globl	_Z8histgramPiS_

.visible .entry _Z8histgramPiS_(
	.param .u64 .ptr .align 1 _Z8histgramPiS__param_0,
	.param .u64 .ptr .align 1 _Z8histgramPiS__param_1
)
{
	.reg .b32 	%r<7>;
	.reg .b64 	%rd<9>;

	ld.param.u64 	%rd1, [_Z8histgramPiS__param_0];
	ld.param.u64 	%rd2, [_Z8histgramPiS__param_1];
	cvta.to.global.u64 	%rd3, %rd2;
	cvta.to.global.u64 	%rd4, %rd1;
	mov.u32 	%r1, %ctaid.x;
	mov.u32 	%r2, %ntid.x;
	mov.u32 	%r3, %tid.x;
	mad.lo.s32 	%r4, %r1, %r2, %r3;
	mul.wide.s32 	%rd5, %r4, 4;
	add.s64 	%rd6, %rd4, %rd5;
	ld.global.u32 	%r5, [%rd6];
	mul.wide.s32 	%rd7, %r5, 4;
	add.s64 	%rd8, %rd3, %rd7;
	atom.global.add.u32 	%r6, [%rd8], 1;
	ret;

}


// ===== COMPILED SASS (sm_100) =====

	.target	sm_100

	.elftype	@"ET_EXEC"


//--------------------- .note.nv.tkinfo           --------------------------
	.section	.note.nv.tkinfo,"",@"SHT_NOTE"
	.sectionflags	@"SHF_NOTE_NV_TKINFO"
	.tkinfo
        /*0018*/ 	.word	0x00000002
        /*0030*/ 	.string	""
        /*0030*/ 	.string	"ptxas"
        /*0030*/ 	.string	"Cuda compilation tools, release 13.0, V13.0.88"
        /*0030*/ 	.string	"Build cuda_13.0.r13.0/compiler.36424714_0"
        /*0030*/ 	.string	"-arch sm_100 -m 64 "



//--------------------- .note.nv.cuinfo           --------------------------
	.section	.note.nv.cuinfo,"",@"SHT_NOTE"
	.sectionflags	@"SHF_NOTE_NV_CUINFO"
        /*0018*/ 	.short	0x0002
        /*001a*/ 	.short	0x0064
        /*001c*/ 	.short	0x0082
	.zero		2


//--------------------- .nv.info                  --------------------------
	.section	.nv.info,"",@"SHT_CUDA_INFO"
	.align	4


	//----- nvinfo : EIATTR_REGCOUNT
	.align		4
        /*0000*/ 	.byte	0x04, 0x2f
        /*0002*/ 	.short	(.L_1 - .L_0)
	.align		4
.L_0:
        /*0004*/ 	.word	index@(_Z8histgramPiS_)
        /*0008*/ 	.word	0x0000000a


	//----- nvinfo : EIATTR_FRAME_SIZE
	.align		4
.L_1:
        /*000c*/ 	.byte	0x04, 0x11
        /*000e*/ 	.short	(.L_3 - .L_2)
	.align		4
.L_2:
        /*0010*/ 	.word	index@(_Z8histgramPiS_)
        /*0014*/ 	.word	0x00000000


	//----- nvinfo : EIATTR_MIN_STACK_SIZE
	.align		4
.L_3:
        /*0018*/ 	.byte	0x04, 0x12
        /*001a*/ 	.short	(.L_5 - .L_4)
	.align		4
.L_4:
        /*001c*/ 	.word	index@(_Z8histgramPiS_)
        /*0020*/ 	.word	0x00000000
.L_5:


//--------------------- .nv.compat                --------------------------
	.section	.nv.compat,"",@"SHT_CUDA_COMPAT_INFO"
	.align	4
        /*0000*/ 	.byte	0x02, 0x09, 0x00, 0x00, 0x02, 0x02, 0x01, 0x00, 0x02, 0x05, 0x05, 0x00, 0x03, 0x07, 0x01, 0x01
        /*0010*/ 	.byte	0x02, 0x03, 0x00, 0x00, 0x02, 0x06, 0x01, 0x00, 0x04, 0x0b, 0x08, 0x00, 0x09, 0x00, 0x00, 0x00
        /*0020*/ 	.byte	0x00, 0x00, 0x00, 0x00


//--------------------- .nv.info._Z8histgramPiS_  --------------------------
	.section	.nv.info._Z8histgramPiS_,"",@"SHT_CUDA_INFO"
	.sectionflags	@""
	.align	4


	//----- nvinfo : EIATTR_CUDA_API_VERSION
	.align		4
        /*0000*/ 	.byte	0x04, 0x37
        /*0002*/ 	.short	(.L_7 - .L_6)
.L_6:
        /*0004*/ 	.word	0x00000082


	//----- nvinfo : EIATTR_KPARAM_INFO
	.align		4
.L_7:
        /*0008*/ 	.byte	0x04, 0x17
        /*000a*/ 	.short	(.L_9 - .L_8)
.L_8:
        /*000c*/ 	.word	0x00000000
        /*0010*/ 	.short	0x0001
        /*0012*/ 	.short	0x0008
        /*0014*/ 	.byte	0x00, 0xf5, 0x21, 0x00


	//----- nvinfo : EIATTR_KPARAM_INFO
	.align		4
.L_9:
        /*0018*/ 	.byte	0x04, 0x17
        /*001a*/ 	.short	(.L_11 - .L_10)
.L_10:
        /*001c*/ 	.word	0x00000000
        /*0020*/ 	.short	0x0000
        /*0022*/ 	.short	0x0000
        /*0024*/ 	.byte	0x00, 0xf5, 0x21, 0x00


	//----- nvinfo : EIATTR_SPARSE_MMA_MASK
	.align		4
.L_11:
        /*0028*/ 	.byte	0x03, 0x50
        /*002a*/ 	.short	0x0000


	//----- nvinfo : EIATTR_MAXREG_COUNT
	.align		4
        /*002c*/ 	.byte	0x03, 0x1b
        /*002e*/ 	.short	0x00ff


	//----- nvinfo : EIATTR_MERCURY_ISA_VERSION
	.align		4
        /*0030*/ 	.byte	0x03, 0x5f
        /*0032*/ 	.short	0x0101


	//----- nvinfo : EIATTR_VRC_CTA_INIT_COUNT
	.align		4
        /*0034*/ 	.byte	0x02, 0x4a
	.zero		1
	.zero		1


	//----- nvinfo : EIATTR_EXIT_INSTR_OFFSETS
	.align		4
        /*0038*/ 	.byte	0x04, 0x1c
        /*003a*/ 	.short	(.L_13 - .L_12)


	//   ....[0]....
.L_12:
        /*003c*/ 	.word	0x000000d0


	//----- nvinfo : EIATTR_CBANK_PARAM_SIZE
	.align		4
.L_13:
        /*0040*/ 	.byte	0x03, 0x19
        /*0042*/ 	.short	0x0010


	//----- nvinfo : EIATTR_PARAM_CBANK
	.align		4
        /*0044*/ 	.byte	0x04, 0x0a
        /*0046*/ 	.short	(.L_15 - .L_14)
	.align		4
.L_14:
        /*0048*/ 	.word	index@(.nv.constant0._Z8histgramPiS_)
        /*004c*/ 	.short	0x0380
        /*004e*/ 	.short	0x0010


	//----- nvinfo : EIATTR_SW_WAR
	.align		4
.L_15:
        /*0050*/ 	.byte	0x04, 0x36
        /*0052*/ 	.short	(.L_17 - .L_16)
.L_16:
        /*0054*/ 	.word	0x00000008
.L_17:


//--------------------- .nv.callgraph             --------------------------
	.section	.nv.callgraph,"",@"SHT_CUDA_CALLGRAPH"
	.align	4
	.sectionentsize	8
	.align		4
        /*0000*/ 	.word	0x00000000
	.align		4
        /*0004*/ 	.word	0xffffffff
	.align		4
        /*0008*/ 	.word	0x00000000
	.align		4
        /*000c*/ 	.word	0xfffffffe
	.align		4
        /*0010*/ 	.word	0x00000000
	.align		4
        /*0014*/ 	.word	0xfffffffd
	.align		4
        /*0018*/ 	.word	0x00000000
	.align		4
        /*001c*/ 	.word	0xfffffffc


//--------------------- .text._Z8histgramPiS_     --------------------------
	.section	.text._Z8histgramPiS_,"ax",@progbits
	.align	128
        .global         _Z8histgramPiS_
        .type           _Z8histgramPiS_,@function
        .size           _Z8histgramPiS_,(.L_x_1 - _Z8histgramPiS_)
        .other          _Z8histgramPiS_,@"STO_CUDA_ENTRY STV_DEFAULT"
_Z8histgramPiS_:
.text._Z8histgramPiS_:
[----:B------:R-:W-:Y:S01]  /*0000*/  LDC R1, c[0x0][0x37c] ;  /* 0x0000df00ff017b82 */ /* 0x000fe20000000800 */
[----:B------:R-:W0:Y:S07]  /*0010*/  S2R R0, SR_TID.X ;  /* 0x0000000000007919 */ /* 0x000e2e0000002100 */
[----:B------:R-:W0:Y:S01]  /*0020*/  S2UR UR6, SR_CTAID.X ;  /* 0x00000000000679c3 */ /* 0x000e220000002500 */
[----:B------:R-:W1:Y:S07]  /*0030*/  LDCU.64 UR4, c[0x0][0x358] ;  /* 0x00006b00ff0477ac */ /* 0x000e6e0008000a00 */
[----:B------:R-:W0:Y:S08]  /*0040*/  LDC R5, c[0x0][0x360] ;  /* 0x0000d800ff057b82 */ /* 0x000e300000000800 */
[----:B------:R-:W2:Y:S01]  /*0050*/  LDC.64 R2, c[0x0][0x380] ;  /* 0x0000e000ff027b82 */ /* 0x000ea20000000a00 */
[----:B0-----:R-:W-:-:S04]  /*0060*/  IMAD R5, R5, UR6, R0 ;  /* 0x0000000605057c24 */ /* 0x001fc8000f8e0200 */
[----:B--2---:R-:W-:-:S03]  /*0070*/  IMAD.WIDE R2, R5, 0x4, R2 ;  /* 0x0000000405027825 */ /* 0x004fc600078e0202 */
[----:B------:R-:W0:Y:S03]  /*0080*/  LDC.64 R4, c[0x0][0x388] ;  /* 0x0000e200ff047b82 */ /* 0x000e260000000a00 */
[----:B-1----:R-:W0:Y:S01]  /*0090*/  LDG.E R3, desc[UR4][R2.64] ;  /* 0x0000000402037981 */ /* 0x002e22000c1e1900 */
[----:B------:R-:W-:Y:S02]  /*00a0*/  HFMA2 R7, -RZ, RZ, 0, 5.9604644775390625e-08 ;  /* 0x00000001ff077431 */ /* 0x000fe400000001ff */
[----:B0-----:R-:W-:-:S05]  /*00b0*/  IMAD.WIDE R4, R3, 0x4, R4 ;  /* 0x0000000403047825 */ /* 0x001fca00078e0204 */
[----:B------:R-:W-:Y:S01]  /*00c0*/  REDG.E.ADD.STRONG.GPU desc[UR4][R4.64], R7 ;  /* 0x000000070400798e */ /* 0x000fe2000c12e104 */
[----:B------:R-:W-:Y:S05]  /*00d0*/  EXIT ;  /* 0x000000000000794d */ /* 0x000fea0003800000 */
.L_x_0:
[----:B------:R-:W-:-:S00]  /*00e0*/  BRA `(.L_x_0) ;  /* 0xfffffffc00fc7947 */ /* 0x000fc0000383ffff */
[----:B------:R-:W-:-:S00]  /*00f0*/  NOP ;  /* 0x0000000000007918 */ /* 0x000fc00000000000 */
        /* <DEDUP_REMOVED lines=8> */
.L_x_1:


//--------------------- .nv.shared.reserved.0     --------------------------
	.section	.nv.shared.reserved.0,"aw",@nobits
	.weak		__nv_reservedSMEM_offset_0_alias
	.size		__nv_reservedSMEM_offset_0_alias, 0, 64
	.other		__nv_reservedSMEM_offset_0_alias,@"STO_CUDA_RESERVED_SHARED STV_DEFAULT"
__nv_reservedSMEM_offset_0_alias:
	.zero		0
	.zero		64


//--------------------- .nv.constant0._Z8histgramPiS_ --------------------------
	.section	.nv.constant0._Z8histgramPiS_,"a",@progbits
	.sectionflags	@""
	.align	4
.nv.constant0._Z8histgramPiS_:
	.zero		912


//--------------------- SYMBOLS --------------------------

	.type		.nv.reservedSmem.offset0,@object
	.size		.nv.reservedSmem.offset0,0x4
